//
// Generated by NVIDIA NVVM Compiler
//
// Compiler Build ID: CL-36424714
// Cuda compilation tools, release 13.0, V13.0.88
// Based on NVVM 20.0.0
//

.version 9.0
.target sm_100
.address_size 64

	// .globl	cpyTestDrv_kernel

.visible .entry cpyTestDrv_kernel(
	.param .u64 .ptr .align 1 cpyTestDrv_kernel_param_0,
	.param .u64 .ptr .align 1 cpyTestDrv_kernel_param_1,
	.param .u32 cpyTestDrv_kernel_param_2,
	.param .u64 .ptr .align 1 cpyTestDrv_kernel_param_3,
	.param .u64 .ptr .align 1 cpyTestDrv_kernel_param_4,
	.param .u32 cpyTestDrv_kernel_param_5
)
{
	.reg .pred 	%p<10>;
	.reg .b32 	%r<43>;
	.reg .b32 	%f<16>;
	.reg .b64 	%rd<17>;

	ld.param.u64 	%rd5, [cpyTestDrv_kernel_param_0];
	ld.param.u32 	%r11, [cpyTestDrv_kernel_param_2];
	ld.param.u64 	%rd6, [cpyTestDrv_kernel_param_3];
	ld.param.u64 	%rd7, [cpyTestDrv_kernel_param_4];
	ld.param.u32 	%r12, [cpyTestDrv_kernel_param_5];
	cvta.to.global.u64 	%rd1, %rd5;
	cvta.to.global.u64 	%rd8, %rd6;
	cvta.to.global.u64 	%rd9, %rd7;
	st.global.u32 	[%rd9], %r12;
	mov.u32 	%r13, %nctaid.x;
	mov.u32 	%r14, %nctaid.y;
	mov.u32 	%r15, %nctaid.z;
	mov.u32 	%r16, %ntid.x;
	mov.u32 	%r17, %ntid.y;
	mov.u32 	%r18, %ntid.z;
	mov.u32 	%r19, %ctaid.x;
	mov.u32 	%r20, %ctaid.y;
	mov.u32 	%r21, %ctaid.z;
	mov.u32 	%r22, %tid.x;
	mov.u32 	%r23, %tid.y;
	mov.u32 	%r24, %tid.z;
	st.global.u32 	[%rd8], %r13;
	st.global.u32 	[%rd8+4], %r14;
	st.global.u32 	[%rd8+8], %r15;
	st.global.u32 	[%rd8+12], %r16;
	st.global.u32 	[%rd8+16], %r17;
	st.global.u32 	[%rd8+20], %r18;
	st.global.u32 	[%rd8+24], %r19;
	st.global.u32 	[%rd8+28], %r20;
	st.global.u32 	[%rd8+32], %r21;
	st.global.u32 	[%rd8+36], %r22;
	st.global.u32 	[%rd8+40], %r23;
	st.global.u32 	[%rd8+44], %r24;
	setp.lt.s32 	%p1, %r11, 1;
	@%p1 bra 	$L__BB0_12;
	and.b32  	%r1, %r11, 7;
	setp.lt.u32 	%p2, %r11, 8;
	mov.b32 	%r41, 0;
	@%p2 bra 	$L__BB0_4;
	and.b32  	%r41, %r11, 2147483640;
	add.s64 	%rd16, %rd1, 16;
	mov.b32 	%r39, 0;
$L__BB0_3:
	.pragma "nounroll";
	cvt.rn.f32.u32 	%f1, %r39;
	st.global.f32 	[%rd16+-16], %f1;
	add.s32 	%r27, %r39, 1;
	cvt.rn.f32.u32 	%f2, %r27;
	st.global.f32 	[%rd16+-12], %f2;
	add.s32 	%r28, %r39, 2;
	cvt.rn.f32.u32 	%f3, %r28;
	st.global.f32 	[%rd16+-8], %f3;
	add.s32 	%r29, %r39, 3;
	cvt.rn.f32.u32 	%f4, %r29;
	st.global.f32 	[%rd16+-4], %f4;
	add.s32 	%r30, %r39, 4;
	cvt.rn.f32.u32 	%f5, %r30;
	st.global.f32 	[%rd16], %f5;
	add.s32 	%r31, %r39, 5;
	cvt.rn.f32.u32 	%f6, %r31;
	st.global.f32 	[%rd16+4], %f6;
	add.s32 	%r32, %r39, 6;
	cvt.rn.f32.u32 	%f7, %r32;
	st.global.f32 	[%rd16+8], %f7;
	add.s32 	%r33, %r39, 7;
	cvt.rn.f32.u32 	%f8, %r33;
	st.global.f32 	[%rd16+12], %f8;
	add.s64 	%rd16, %rd16, 32;
	add.s32 	%r39, %r39, 8;
	setp.ne.s32 	%p3, %r39, %r41;
	@%p3 bra 	$L__BB0_3;
$L__BB0_4:
	setp.eq.s32 	%p4, %r1, 0;
	@%p4 bra 	$L__BB0_12;
	and.b32  	%r6, %r11, 3;
	setp.lt.u32 	%p5, %r1, 4;
	@%p5 bra 	$L__BB0_7;
	mul.wide.u32 	%rd10, %r41, 4;
	add.s64 	%rd11, %rd1, %rd10;
	cvt.rn.f32.u32 	%f9, %r41;
	st.global.f32 	[%rd11], %f9;
	add.s32 	%r34, %r41, 1;
	cvt.rn.f32.u32 	%f10, %r34;
	st.global.f32 	[%rd11+4], %f10;
	add.s32 	%r35, %r41, 2;
	cvt.rn.f32.u32 	%f11, %r35;
	st.global.f32 	[%rd11+8], %f11;
	add.s32 	%r36, %r41, 3;
	cvt.rn.f32.u32 	%f12, %r36;
	st.global.f32 	[%rd11+12], %f12;
	add.s32 	%r41, %r41, 4;
$L__BB0_7:
	setp.eq.s32 	%p6, %r6, 0;
	@%p6 bra 	$L__BB0_12;
	setp.eq.s32 	%p7, %r6, 1;
	@%p7 bra 	$L__BB0_10;
	mul.wide.u32 	%rd12, %r41, 4;
	add.s64 	%rd13, %rd1, %rd12;
	cvt.rn.f32.u32 	%f13, %r41;
	st.global.f32 	[%rd13], %f13;
	add.s32 	%r37, %r41, 1;
	cvt.rn.f32.u32 	%f14, %r37;
	st.global.f32 	[%rd13+4], %f14;
	add.s32 	%r41, %r41, 2;
$L__BB0_10:
	and.b32  	%r38, %r11, 1;
	setp.eq.b32 	%p8, %r38, 1;
	not.pred 	%p9, %p8;
	@%p9 bra 	$L__BB0_12;
	mul.wide.u32 	%rd14, %r41, 4;
	add.s64 	%rd15, %rd1, %rd14;
	cvt.rn.f32.u32 	%f15, %r41;
	st.global.f32 	[%rd15], %f15;
$L__BB0_12:
	ret;

}


// ===== COMPILED SASS (sm_100) =====

	.target	sm_100

	.elftype	@"ET_EXEC"


//--------------------- .note.nv.tkinfo           --------------------------
	.section	.note.nv.tkinfo,"",@"SHT_NOTE"
	.sectionflags	@"SHF_NOTE_NV_TKINFO"
	.tkinfo
        /*0018*/ 	.word	0x00000002
        /*0030*/ 	.string	""
        /*0030*/ 	.string	"ptxas"
        /*0030*/ 	.string	"Cuda compilation tools, release 13.0, V13.0.88"
        /*0030*/ 	.string	"Build cuda_13.0.r13.0/compiler.36424714_0"
        /*0030*/ 	.string	"-arch sm_100 -m 64 "



//--------------------- .note.nv.cuinfo           --------------------------
	.section	.note.nv.cuinfo,"",@"SHT_NOTE"
	.sectionflags	@"SHF_NOTE_NV_CUINFO"
        /*0018*/ 	.short	0x0002
        /*001a*/ 	.short	0x0064
        /*001c*/ 	.short	0x0082
	.zero		2


//--------------------- .nv.info                  --------------------------
	.section	.nv.info,"",@"SHT_CUDA_INFO"
	.align	4


	//----- nvinfo : EIATTR_REGCOUNT
	.align		4
        /*0000*/ 	.byte	0x04, 0x2f
        /*0002*/ 	.short	(.L_1 - .L_0)
	.align		4
.L_0:
        /*0004*/ 	.word	index@(cpyTestDrv_kernel)
        /*0008*/ 	.word	0x00000020


	//----- nvinfo : EIATTR_FRAME_SIZE
	.align		4
.L_1:
        /*000c*/ 	.byte	0x04, 0x11
        /*000e*/ 	.short	(.L_3 - .L_2)
	.align		4
.L_2:
        /*0010*/ 	.word	index@(cpyTestDrv_kernel)
        /*0014*/ 	.word	0x00000000


	//----- nvinfo : EIATTR_MIN_STACK_SIZE
	.align		4
.L_3:
        /*0018*/ 	.byte	0x04, 0x12
        /*001a*/ 	.short	(.L_5 - .L_4)
	.align		4
.L_4:
        /*001c*/ 	.word	index@(cpyTestDrv_kernel)
        /*0020*/ 	.word	0x00000000
.L_5:


//--------------------- .nv.compat                --------------------------
	.section	.nv.compat,"",@"SHT_CUDA_COMPAT_INFO"
	.align	4
        /*0000*/ 	.byte	0x02, 0x09, 0x00, 0x00, 0x02, 0x02, 0x01, 0x00, 0x02, 0x05, 0x05, 0x00, 0x03, 0x07, 0x01, 0x01
        /*0010*/ 	.byte	0x02, 0x03, 0x00, 0x00, 0x02, 0x06, 0x01, 0x00, 0x04, 0x0b, 0x08, 0x00, 0x09, 0x00, 0x00, 0x00
        /*0020*/ 	.byte	0x00, 0x00, 0x00, 0x00


//--------------------- .nv.info.cpyTestDrv_kernel --------------------------
	.section	.nv.info.cpyTestDrv_kernel,"",@"SHT_CUDA_INFO"
	.sectionflags	@""
	.align	4


	//----- nvinfo : EIATTR_CUDA_API_VERSION
	.align		4
        /*0000*/ 	.byte	0x04, 0x37
        /*0002*/ 	.short	(.L_7 - .L_6)
.L_6:
        /*0004*/ 	.word	0x00000082


	//----- nvinfo : EIATTR_KPARAM_INFO
	.align		4
.L_7:
        /*0008*/ 	.byte	0x04, 0x17
        /*000a*/ 	.short	(.L_9 - .L_8)
.L_8:
        /*000c*/ 	.word	0x00000000
        /*0010*/ 	.short	0x0005
        /*0012*/ 	.short	0x0028
        /*0014*/ 	.byte	0x00, 0xf0, 0x11, 0x00


	//----- nvinfo : EIATTR_KPARAM_INFO
	.align		4
.L_9:
        /*0018*/ 	.byte	0x04, 0x17
        /*001a*/ 	.short	(.L_11 - .L_10)
.L_10:
        /*001c*/ 	.word	0x00000000
        /*0020*/ 	.short	0x0004
        /*0022*/ 	.short	0x0020
        /*0024*/ 	.byte	0x00, 0xf5, 0x21, 0x00


	//----- nvinfo : EIATTR_KPARAM_INFO
	.align		4
.L_11:
        /*0028*/ 	.byte	0x04, 0x17
        /*002a*/ 	.short	(.L_13 - .L_12)
.L_12:
        /*002c*/ 	.word	0x00000000
        /*0030*/ 	.short	0x0003
        /*0032*/ 	.short	0x0018
        /*0034*/ 	.byte	0x00, 0xf5, 0x21, 0x00


	//----- nvinfo : EIATTR_KPARAM_INFO
	.align		4
.L_13:
        /*0038*/ 	.byte	0x04, 0x17
        /*003a*/ 	.short	(.L_15 - .L_14)
.L_14:
        /*003c*/ 	.word	0x00000000
        /*0040*/ 	.short	0x0002
        /*0042*/ 	.short	0x0010
        /*0044*/ 	.byte	0x00, 0xf0, 0x11, 0x00


	//----- nvinfo : EIATTR_KPARAM_INFO
	.align		4
.L_15:
        /*0048*/ 	.byte	0x04, 0x17
        /*004a*/ 	.short	(.L_17 - .L_16)
.L_16:
        /*004c*/ 	.word	0x00000000
        /*0050*/ 	.short	0x0001
        /*0052*/ 	.short	0x0008
        /*0054*/ 	.byte	0x00, 0xf5, 0x21, 0x00


	//----- nvinfo : EIATTR_KPARAM_INFO
	.align		4
.L_17:
        /*0058*/ 	.byte	0x04, 0x17
        /*005a*/ 	.short	(.L_19 - .L_18)
.L_18:
        /*005c*/ 	.word	0x00000000
        /*0060*/ 	.short	0x0000
        /*0062*/ 	.short	0x0000
        /*0064*/ 	.byte	0x00, 0xf5, 0x21, 0x00


	//----- nvinfo : EIATTR_SPARSE_MMA_MASK
	.align		4
.L_19:
        /*0068*/ 	.byte	0x03, 0x50
        /*006a*/ 	.short	0x0000


	//----- nvinfo : EIATTR_MAXREG_COUNT
	.align		4
        /*006c*/ 	.byte	0x03, 0x1b
        /*006e*/ 	.short	0x00ff


	//----- nvinfo : EIATTR_MERCURY_ISA_VERSION
	.align		4
        /*0070*/ 	.byte	0x03, 0x5f
        /*0072*/ 	.short	0x0101


	//----- nvinfo : EIATTR_VRC_CTA_INIT_COUNT
	.align		4
        /*0074*/ 	.byte	0x02, 0x4a
	.zero		1
	.zero		1


	//----- nvinfo : EIATTR_EXIT_INSTR_OFFSETS
	.align		4
        /*0078*/ 	.byte	0x04, 0x1c
        /*007a*/ 	.short	(.L_21 - .L_20)


	//   ....[0]....
.L_20:
        /*007c*/ 	.word	0x00000200


	//   ....[1]....
        /*0080*/ 	.word	0x000004b0


	//   ....[2]....
        /*0084*/ 	.word	0x000005e0


	//   ....[3]....
        /*0088*/ 	.word	0x000006b0


	//   ....[4]....
        /*008c*/ 	.word	0x00000700


	//----- nvinfo : EIATTR_CBANK_PARAM_SIZE
	.align		4
.L_21:
        /*0090*/ 	.byte	0x03, 0x19
        /*0092*/ 	.short	0x002c


	//----- nvinfo : EIATTR_PARAM_CBANK
	.align		4
        /*0094*/ 	.byte	0x04, 0x0a
        /*0096*/ 	.short	(.L_23 - .L_22)
	.align		4
.L_22:
        /*0098*/ 	.word	index@(.nv.constant0.cpyTestDrv_kernel)
        /*009c*/ 	.short	0x0380
        /*009e*/ 	.short	0x002c


	//----- nvinfo : EIATTR_SW_WAR
	.align		4
.L_23:
        /*00a0*/ 	.byte	0x04, 0x36
        /*00a2*/ 	.short	(.L_25 - .L_24)
.L_24:
        /*00a4*/ 	.word	0x00000008
.L_25:


//--------------------- .nv.callgraph             --------------------------
	.section	.nv.callgraph,"",@"SHT_CUDA_CALLGRAPH"
	.align	4
	.sectionentsize	8
	.align		4
        /*0000*/ 	.word	0x00000000
	.align		4
        /*0004*/ 	.word	0xffffffff
	.align		4
        /*0008*/ 	.word	0x00000000
	.align		4
        /*000c*/ 	.word	0xfffffffe
	.align		4
        /*0010*/ 	.word	0x00000000
	.align		4
        /*0014*/ 	.word	0xfffffffd
	.align		4
        /*0018*/ 	.word	0x00000000
	.align		4
        /*001c*/ 	.word	0xfffffffc


//--------------------- .text.cpyTestDrv_kernel   --------------------------
	.section	.text.cpyTestDrv_kernel,"ax",@progbits
	.align	128
        .global         cpyTestDrv_kernel
        .type           cpyTestDrv_kernel,@function
        .size           cpyTestDrv_kernel,(.L_x_5 - cpyTestDrv_kernel)
        .other          cpyTestDrv_kernel,@"STO_CUDA_ENTRY STV_DEFAULT"
cpyTestDrv_kernel:
.text.cpyTestDrv_kernel:
[----:B------:R-:W-:Y:S08]  /*0000*/  LDC R1, c[0x0][0x37c] ;  /* 0x0000df00ff017b82 */ /* 0x000ff00000000800 */
[----:B------:R-:W0:Y:S01]  /*0010*/  LDC R2, c[0x0][0x390] ;  /* 0x0000e400ff027b82 */ /* 0x000e220000000800 */
[----:B------:R-:W1:Y:S01]  /*0020*/  S2R R19, SR_CTAID.X ;  /* 0x0000000000137919 */ /* 0x000e620000002500 */
[----:B------:R-:W2:Y:S01]  /*0030*/  LDCU.64 UR10, c[0x0][0x358] ;  /* 0x00006b00ff0a77ac */ /* 0x000ea20008000a00 */
[----:B------:R-:W3:Y:S05]  /*0040*/  S2R R21, SR_CTAID.Y ;  /* 0x0000000000157919 */ /* 0x000eea0000002600 */
[----:B------:R-:W4:Y:S01]  /*0050*/  LDC R3, c[0x0][0x370] ;  /* 0x0000dc00ff037b82 */ /* 0x000f220000000800 */
[----:B------:R-:W5:Y:S01]  /*0060*/  S2R R23, SR_CTAID.Z ;  /* 0x0000000000177919 */ /* 0x000f620000002700 */
[----:B------:R-:W5:Y:S06]  /*0070*/  S2R R25, SR_TID.X ;  /* 0x0000000000197919 */ /* 0x000f6c0000002100 */
[----:B------:R-:W1:Y:S01]  /*0080*/  LDC R9, c[0x0][0x374] ;  /* 0x0000dd00ff097b82 */ /* 0x000e620000000800 */
[----:B------:R-:W5:Y:S01]  /*0090*/  S2R R27, SR_TID.Y ;  /* 0x00000000001b7919 */ /* 0x000f620000002200 */
[----:B------:R-:W5:Y:S06]  /*00a0*/  S2R R29, SR_TID.Z ;  /* 0x00000000001d7919 */ /* 0x000f6c0000002300 */
[----:B------:R-:W5:Y:S01]  /*00b0*/  LDC R11, c[0x0][0x378] ;  /* 0x0000de00ff0b7b82 */ /* 0x000f620000000800 */
[----:B0-----:R-:W-:-:S07]  /*00c0*/  ISETP.GE.AND P0, PT, R2, 0x1, PT ;  /* 0x000000010200780c */ /* 0x001fce0003f06270 */
[----:B------:R-:W0:Y:S08]  /*00d0*/  LDC R13, c[0x0][0x360] ;  /* 0x0000d800ff0d7b82 */ /* 0x000e300000000800 */
[----:B------:R-:W2:Y:S08]  /*00e0*/  LDC R0, c[0x0][0x3a8] ;  /* 0x0000ea00ff007b82 */ /* 0x000eb00000000800 */
[----:B------:R-:W2:Y:S08]  /*00f0*/  LDC.64 R4, c[0x0][0x3a0] ;  /* 0x0000e800ff047b82 */ /* 0x000eb00000000a00 */
[----:B------:R-:W0:Y:S08]  /*0100*/  LDC R15, c[0x0][0x364] ;  /* 0x0000d900ff0f7b82 */ /* 0x000e300000000800 */
[----:B------:R-:W4:Y:S08]  /*0110*/  LDC.64 R6, c[0x0][0x398] ;  /* 0x0000e600ff067b82 */ /* 0x000f300000000a00 */
[----:B------:R-:W0:Y:S01]  /*0120*/  LDC R17, c[0x0][0x368] ;  /* 0x0000da00ff117b82 */ /* 0x000e220000000800 */
[----:B--2---:R2:W-:Y:S04]  /*0130*/  STG.E desc[UR10][R4.64], R0 ;  /* 0x0000000004007986 */ /* 0x0045e8000c10190a */
[----:B----4-:R2:W-:Y:S04]  /*0140*/  STG.E desc[UR10][R6.64], R3 ;  /* 0x0000000306007986 */ /* 0x0105e8000c10190a */
[----:B-1----:R2:W-:Y:S04]  /*0150*/  STG.E desc[UR10][R6.64+0x4], R9 ;  /* 0x0000040906007986 */ /* 0x0025e8000c10190a */
[----:B------:R2:W-:Y:S04]  /*0160*/  STG.E desc[UR10][R6.64+0x18], R19 ;  /* 0x0000181306007986 */ /* 0x0005e8000c10190a */
[----:B---3--:R2:W-:Y:S04]  /*0170*/  STG.E desc[UR10][R6.64+0x1c], R21 ;  /* 0x00001c1506007986 */ /* 0x0085e8000c10190a */
[----:B-----5:R2:W-:Y:S04]  /*0180*/  STG.E desc[UR10][R6.64+0x20], R23 ;  /* 0x0000201706007986 */ /* 0x0205e8000c10190a */
[----:B------:R2:W-:Y:S04]  /*0190*/  STG.E desc[UR10][R6.64+0x24], R25 ;  /* 0x0000241906007986 */ /* 0x0005e8000c10190a */
[----:B------:R2:W-:Y:S04]  /*01a0*/  STG.E desc[UR10][R6.64+0x28], R27 ;  /* 0x0000281b06007986 */ /* 0x0005e8000c10190a */
[----:B------:R2:W-:Y:S04]  /*01b0*/  STG.E desc[UR10][R6.64+0x2c], R29 ;  /* 0x00002c1d06007986 */ /* 0x0005e8000c10190a */
[----:B------:R2:W-:Y:S04]  /*01c0*/  STG.E desc[UR10][R6.64+0x8], R11 ;  /* 0x0000080b06007986 */ /* 0x0005e8000c10190a */
[----:B0-----:R2:W-:Y:S04]  /*01d0*/  STG.E desc[UR10][R6.64+0xc], R13 ;  /* 0x00000c0d06007986 */ /* 0x0015e8000c10190a */
[----:B------:R2:W-:Y:S04]  /*01e0*/  STG.E desc[UR10][R6.64+0x10], R15 ;  /* 0x0000100f06007986 */ /* 0x0005e8000c10190a */
[----:B------:R2:W-:Y:S01]  /*01f0*/  STG.E desc[UR10][R6.64+0x14], R17 ;  /* 0x0000141106007986 */ /* 0x0005e2000c10190a */
[----:B------:R-:W-:Y:S05]  /*0200*/  @!P0 EXIT ;  /* 0x000000000000894d */ /* 0x000fea0003800000 */
[C---:B------:R-:W-:Y:S01]  /*0210*/  ISETP.GE.U32.AND P1, PT, R2.reuse, 0x8, PT ;  /* 0x000000080200780c */ /* 0x040fe20003f26070 */
[----:B--2---:R-:W-:Y:S01]  /*0220*/  IMAD.MOV.U32 R0, RZ, RZ, RZ ;  /* 0x000000ffff007224 */ /* 0x004fe200078e00ff */
[----:B------:R-:W-:-:S04]  /*0230*/  LOP3.LUT R8, R2, 0x7, RZ, 0xc0, !PT ;  /* 0x0000000702087812 */ /* 0x000fc800078ec0ff */
[----:B------:R-:W-:-:S07]  /*0240*/  ISETP.NE.AND P0, PT, R8, RZ, PT ;  /* 0x000000ff0800720c */ /* 0x000fce0003f05270 */
[----:B------:R-:W-:Y:S06]  /*0250*/  @!P1 BRA `(.L_x_0) ;  /* 0x0000000000949947 */ /* 0x000fec0003800000 */
[----:B------:R-:W0:Y:S01]  /*0260*/  LDCU.64 UR4, c[0x0][0x380] ;  /* 0x00007000ff0477ac */ /* 0x000e220008000a00 */
[----:B------:R-:W-:Y:S01]  /*0270*/  LOP3.LUT R0, R2, 0x7ffffff8, RZ, 0xc0, !PT ;  /* 0x7ffffff802007812 */ /* 0x000fe200078ec0ff */
[----:B0-----:R-:W-:-:S04]  /*0280*/  UIADD3 UR4, UP0, UPT, UR4, 0x10, URZ ;  /* 0x0000001004047890 */ /* 0x001fc8000ff1e0ff */
[----:B------:R-:W-:Y:S02]  /*0290*/  UIADD3.X UR5, UPT, UPT, URZ, UR5, URZ, UP0, !UPT ;  /* 0x00000005ff057290 */ /* 0x000fe400087fe4ff */
[----:B------:R-:W-:Y:S01]  /*02a0*/  IMAD.U32 R3, RZ, RZ, UR4 ;  /* 0x00000004ff037e24 */ /* 0x000fe2000f8e00ff */
[----:B------:R-:W-:-:S03]  /*02b0*/  UMOV UR4, URZ ;  /* 0x000000ff00047c82 */ /* 0x000fc60008000000 */
[----:B------:R-:W-:-:S07]  /*02c0*/  IMAD.U32 R6, RZ, RZ, UR5 ;  /* 0x00000005ff067e24 */ /* 0x000fce000f8e00ff */
.L_x_1:
[----:B------:R-:W-:Y:S01]  /*02d0*/  UIADD3 UR5, UPT, UPT, UR4, 0x1, URZ ;  /* 0x0000000104057890 */ /* 0x000fe2000fffe0ff */
[----:B-1----:R-:W-:Y:S01]  /*02e0*/  IMAD.MOV.U32 R4, RZ, RZ, R3 ;  /* 0x000000ffff047224 */ /* 0x002fe200078e0003 */
[----:B------:R-:W-:Y:S02]  /*02f0*/  UIADD3 UR6, UPT, UPT, UR4, 0x2, URZ ;  /* 0x0000000204067890 */ /* 0x000fe4000fffe0ff */
[----:B------:R-:W-:Y:S01]  /*0300*/  I2FP.F32.U32 R3, UR4 ;  /* 0x0000000400037c45 */ /* 0x000fe20008201000 */
[----:B------:R-:W-:Y:S01]  /*0310*/  UIADD3 UR7, UPT, UPT, UR4, 0x3, URZ ;  /* 0x0000000304077890 */ /* 0x000fe2000fffe0ff */
[----:B------:R-:W-:Y:S01]  /*0320*/  IMAD.MOV.U32 R5, RZ, RZ, R6 ;  /* 0x000000ffff057224 */ /* 0x000fe200078e0006 */
[----:B------:R-:W-:Y:S01]  /*0330*/  I2FP.F32.U32 R7, UR5 ;  /* 0x0000000500077c45 */ /* 0x000fe20008201000 */
[----:B------:R-:W-:Y:S01]  /*0340*/  UIADD3 UR8, UPT, UPT, UR4, 0x4, URZ ;  /* 0x0000000404087890 */ /* 0x000fe2000fffe0ff */
[----:B------:R-:W-:Y:S01]  /*0350*/  I2FP.F32.U32 R9, UR6 ;  /* 0x0000000600097c45 */ /* 0x000fe20008201000 */
[----:B------:R-:W-:Y:S01]  /*0360*/  UIADD3 UR5, UPT, UPT, UR4, 0x5, URZ ;  /* 0x0000000504057890 */ /* 0x000fe2000fffe0ff */
[----:B------:R-:W-:Y:S01]  /*0370*/  I2FP.F32.U32 R11, UR7 ;  /* 0x00000007000b7c45 */ /* 0x000fe20008201000 */
[----:B------:R-:W-:Y:S01]  /*0380*/  UIADD3 UR6, UPT, UPT, UR4, 0x6, URZ ;  /* 0x0000000604067890 */ /* 0x000fe2000fffe0ff */
[----:B------:R0:W-:Y:S01]  /*0390*/  STG.E desc[UR10][R4.64+-0x10], R3 ;  /* 0xfffff00304007986 */ /* 0x0001e2000c10190a */
[----:B------:R-:W-:Y:S01]  /*03a0*/  UIADD3 UR9, UPT, UPT, UR4, 0x7, URZ ;  /* 0x0000000704097890 */ /* 0x000fe2000fffe0ff */
[----:B------:R-:W-:Y:S01]  /*03b0*/  I2FP.F32.U32 R13, UR8 ;  /* 0x00000008000d7c45 */ /* 0x000fe20008201000 */
[----:B------:R-:W-:Y:S01]  /*03c0*/  UIADD3 UR4, UPT, UPT, UR4, 0x8, URZ ;  /* 0x0000000804047890 */ /* 0x000fe2000fffe0ff */
[----:B------:R-:W-:Y:S01]  /*03d0*/  I2FP.F32.U32 R15, UR5 ;  /* 0x00000005000f7c45 */ /* 0x000fe20008201000 */
[----:B------:R1:W-:Y:S01]  /*03e0*/  STG.E desc[UR10][R4.64+-0xc], R7 ;  /* 0xfffff40704007986 */ /* 0x0003e2000c10190a */
[----:B------:R-:W-:-:S02]  /*03f0*/  I2FP.F32.U32 R17, UR6 ;  /* 0x0000000600117c45 */ /* 0x000fc40008201000 */
[----:B------:R-:W-:Y:S01]  /*0400*/  I2FP.F32.U32 R19, UR9 ;  /* 0x0000000900137c45 */ /* 0x000fe20008201000 */
[----:B------:R1:W-:Y:S01]  /*0410*/  STG.E desc[UR10][R4.64+-0x8], R9 ;  /* 0xfffff80904007986 */ /* 0x0003e2000c10190a */
[----:B------:R-:W-:Y:S02]  /*0420*/  ISETP.NE.AND P1, PT, R0, UR4, PT ;  /* 0x0000000400007c0c */ /* 0x000fe4000bf25270 */
[----:B0-----:R-:W-:Y:S01]  /*0430*/  IADD3 R3, P2, PT, R4, 0x20, RZ ;  /* 0x0000002004037810 */ /* 0x001fe20007f5e0ff */
[----:B------:R1:W-:Y:S04]  /*0440*/  STG.E desc[UR10][R4.64+-0x4], R11 ;  /* 0xfffffc0b04007986 */ /* 0x0003e8000c10190a */
[----:B------:R1:W-:Y:S01]  /*0450*/  STG.E desc[UR10][R4.64], R13 ;  /* 0x0000000d04007986 */ /* 0x0003e2000c10190a */
[----:B------:R-:W-:-:S03]  /*0460*/  IMAD.X R6, RZ, RZ, R5, P2 ;  /* 0x000000ffff067224 */ /* 0x000fc600010e0605 */
[----:B------:R1:W-:Y:S04]  /*0470*/  STG.E desc[UR10][R4.64+0x4], R15 ;  /* 0x0000040f04007986 */ /* 0x0003e8000c10190a */
[----:B------:R1:W-:Y:S04]  /*0480*/  STG.E desc[UR10][R4.64+0x8], R17 ;  /* 0x0000081104007986 */ /* 0x0003e8000c10190a */
[----:B------:R1:W-:Y:S01]  /*0490*/  STG.E desc[UR10][R4.64+0xc], R19 ;  /* 0x00000c1304007986 */ /* 0x0003e2000c10190a */
[----:B------:R-:W-:Y:S05]  /*04a0*/  @P1 BRA `(.L_x_1) ;  /* 0xfffffffc00881947 */ /* 0x000fea000383ffff */
.L_x_0:
[----:B------:R-:W-:Y:S05]  /*04b0*/  @!P0 EXIT ;  /* 0x000000000000894d */ /* 0x000fea0003800000 */
[----:B------:R-:W-:Y:S02]  /*04c0*/  ISETP.GE.U32.AND P0, PT, R8, 0x4, PT ;  /* 0x000000040800780c */ /* 0x000fe40003f06070 */
[----:B------:R-:W-:-:S04]  /*04d0*/  LOP3.LUT R12, R2, 0x3, RZ, 0xc0, !PT ;  /* 0x00000003020c7812 */ /* 0x000fc800078ec0ff */
[----:B------:R-:W-:-:S07]  /*04e0*/  ISETP.NE.AND P1, PT, R12, RZ, PT ;  /* 0x000000ff0c00720c */ /* 0x000fce0003f25270 */
[----:B------:R-:W-:Y:S06]  /*04f0*/  @!P0 BRA `(.L_x_2) ;  /* 0x0000000000388947 */ /* 0x000fec0003800000 */
[----:B-1----:R-:W0:Y:S01]  /*0500*/  LDC.64 R4, c[0x0][0x380] ;  /* 0x0000e000ff047b82 */ /* 0x002e220000000a00 */
[C---:B------:R-:W-:Y:S01]  /*0510*/  VIADD R6, R0.reuse, 0x1 ;  /* 0x0000000100067836 */ /* 0x040fe20000000000 */
[----:B------:R-:W-:Y:S01]  /*0520*/  I2FP.F32.U32 R3, R0 ;  /* 0x0000000000037245 */ /* 0x000fe20000201000 */
[C---:B------:R-:W-:Y:S02]  /*0530*/  VIADD R8, R0.reuse, 0x2 ;  /* 0x0000000200087836 */ /* 0x040fe40000000000 */
[C---:B------:R-:W-:Y:S01]  /*0540*/  VIADD R10, R0.reuse, 0x3 ;  /* 0x00000003000a7836 */ /* 0x040fe20000000000 */
[----:B------:R-:W-:Y:S02]  /*0550*/  I2FP.F32.U32 R7, R6 ;  /* 0x0000000600077245 */ /* 0x000fe40000201000 */
[----:B------:R-:W-:Y:S02]  /*0560*/  I2FP.F32.U32 R9, R8 ;  /* 0x0000000800097245 */ /* 0x000fe40000201000 */
[----:B------:R-:W-:Y:S01]  /*0570*/  I2FP.F32.U32 R11, R10 ;  /* 0x0000000a000b7245 */ /* 0x000fe20000201000 */
[----:B0-----:R-:W-:-:S04]  /*0580*/  IMAD.WIDE.U32 R4, R0, 0x4, R4 ;  /* 0x0000000400047825 */ /* 0x001fc800078e0004 */
[----:B------:R-:W-:Y:S01]  /*0590*/  VIADD R0, R0, 0x4 ;  /* 0x0000000400007836 */ /* 0x000fe20000000000 */
[----:B------:R0:W-:Y:S04]  /*05a0*/  STG.E desc[UR10][R4.64], R3 ;  /* 0x0000000304007986 */ /* 0x0001e8000c10190a */
[----:B------:R0:W-:Y:S04]  /*05b0*/  STG.E desc[UR10][R4.64+0x4], R7 ;  /* 0x0000040704007986 */ /* 0x0001e8000c10190a */
[----:B------:R0:W-:Y:S04]  /*05c0*/  STG.E desc[UR10][R4.64+0x8], R9 ;  /* 0x0000080904007986 */ /* 0x0001e8000c10190a */
[----:B------:R0:W-:Y:S02]  /*05d0*/  STG.E desc[UR10][R4.64+0xc], R11 ;  /* 0x00000c0b04007986 */ /* 0x0001e4000c10190a */
.L_x_2:
[----:B------:R-:W-:Y:S05]  /*05e0*/  @!P1 EXIT ;  /* 0x000000000000994d */ /* 0x000fea0003800000 */
[----:B------:R-:W-:Y:S02]  /*05f0*/  ISETP.NE.AND P0, PT, R12, 0x1, PT ;  /* 0x000000010c00780c */ /* 0x000fe40003f05270 */
[----:B------:R-:W-:-:S04]  /*0600*/  LOP3.LUT R2, R2, 0x1, RZ, 0xc0, !PT ;  /* 0x0000000102027812 */ /* 0x000fc800078ec0ff */
[----:B------:R-:W-:-:S07]  /*0610*/  ISETP.NE.U32.AND P1, PT, R2, 0x1, PT ;  /* 0x000000010200780c */ /* 0x000fce0003f25070 */
[----:B------:R-:W-:Y:S06]  /*0620*/  @!P0 BRA `(.L_x_3) ;  /* 0x0000000000208947 */ /* 0x000fec0003800000 */
[----:B0-----:R-:W0:Y:S01]  /*0630*/  LDC.64 R2, c[0x0][0x380] ;  /* 0x0000e000ff027b82 */ /* 0x001e220000000a00 */
[----:B-1----:R-:W-:Y:S01]  /*0640*/  VIADD R4, R0, 0x1 ;  /* 0x0000000100047836 */ /* 0x002fe20000000000 */
[----:B------:R-:W-:-:S04]  /*0650*/  I2FP.F32.U32 R5, R0 ;  /* 0x0000000000057245 */ /* 0x000fc80000201000 */
[----:B------:R-:W-:Y:S01]  /*0660*/  I2FP.F32.U32 R7, R4 ;  /* 0x0000000400077245 */ /* 0x000fe20000201000 */
[----:B0-----:R-:W-:-:S04]  /*0670*/  IMAD.WIDE.U32 R2, R0, 0x4, R2 ;  /* 0x0000000400027825 */ /* 0x001fc800078e0002 */
[----:B------:R-:W-:Y:S01]  /*0680*/  VIADD R0, R0, 0x2 ;  /* 0x0000000200007836 */ /* 0x000fe20000000000 */
[----:B------:R2:W-:Y:S04]  /*0690*/  STG.E desc[UR10][R2.64], R5 ;  /* 0x0000000502007986 */ /* 0x0005e8000c10190a */
[----:B------:R2:W-:Y:S02]  /*06a0*/  STG.E desc[UR10][R2.64+0x4], R7 ;  /* 0x0000040702007986 */ /* 0x0005e4000c10190a */
.L_x_3:
[----:B------:R-:W-:Y:S05]  /*06b0*/  @P1 EXIT ;  /* 0x000000000000194d */ /* 0x000fea0003800000 */
[----:B0-2---:R-:W0:Y:S01]  /*06c0*/  LDC.64 R2, c[0x0][0x380] ;  /* 0x0000e000ff027b82 */ /* 0x005e220000000a00 */
[----:B-1----:R-:W-:Y:S01]  /*06d0*/  I2FP.F32.U32 R5, R0 ;  /* 0x0000000000057245 */ /* 0x002fe20000201000 */
[----:B0-----:R-:W-:-:S05]  /*06e0*/  IMAD.WIDE.U32 R2, R0, 0x4, R2 ;  /* 0x0000000400027825 */ /* 0x001fca00078e0002 */
[----:B------:R-:W-:Y:S01]  /*06f0*/  STG.E desc[UR10][R2.64], R5 ;  /* 0x0000000502007986 */ /* 0x000fe2000c10190a */
[----:B------:R-:W-:Y:S05]  /*0700*/  EXIT ;  /* 0x000000000000794d */ /* 0x000fea0003800000 */
.L_x_4:
[----:B------:R-:W-:-:S00]  /*0710*/  BRA `(.L_x_4) ;  /* 0xfffffffc00fc7947 */ /* 0x000fc0000383ffff */
[----:B------:R-:W-:-:S00]  /*0720*/  NOP ;  /* 0x0000000000007918 */ /* 0x000fc00000000000 */
        /* <DEDUP_REMOVED lines=13> */
.L_x_5:


//--------------------- .nv.shared.reserved.0     --------------------------
	.section	.nv.shared.reserved.0,"aw",@nobits
	.weak		__nv_reservedSMEM_offset_0_alias
	.size		__nv_reservedSMEM_offset_0_alias, 0, 64
	.other		__nv_reservedSMEM_offset_0_alias,@"STO_CUDA_RESERVED_SHARED STV_DEFAULT"
__nv_reservedSMEM_offset_0_alias:
	.zero		0
	.zero		64


//--------------------- .nv.constant0.cpyTestDrv_kernel --------------------------
	.section	.nv.constant0.cpyTestDrv_kernel,"a",@progbits
	.sectionflags	@""
	.align	4
.nv.constant0.cpyTestDrv_kernel:
	.zero		940


//--------------------- SYMBOLS --------------------------

	.type		.nv.reservedSmem.offset0,@object
	.size		.nv.reservedSmem.offset0,0x4
